	.headerflags	@"EF_CUDA_TEXMODE_UNIFIED EF_CUDA_64BIT_ADDRESS EF_CUDA_SM86 EF_CUDA_VIRTUAL_SM(EF_CUDA_SM86)"
	.elftype	@"ET_EXEC"


//--------------------- .nv.info                  --------------------------
	.section	.nv.info,"",@"SHT_CUDA_INFO"
	.align	4


	//----- nvinfo : EIATTR_REGCOUNT
	.align		4
        /*0000*/ 	.byte	0x04, 0x2f
        /*0002*/ 	.short	(.L_1 - .L_0)
	.align		4
.L_0:
        /*0004*/ 	.word	index@(shellcode)
        /*0008*/ 	.word	0x00000004


	//----- nvinfo : EIATTR_FRAME_SIZE
	.align		4
.L_1:
        /*000c*/ 	.byte	0x04, 0x11
        /*000e*/ 	.short	(.L_3 - .L_2)
	.align		4
.L_2:
        /*0010*/ 	.word	index@(shellcode)
        /*0014*/ 	.word	0x00000000


	//----- nvinfo : EIATTR_MIN_STACK_SIZE
	.align		4
.L_3:
        /*0018*/ 	.byte	0x04, 0x12
        /*001a*/ 	.short	(.L_5 - .L_4)
	.align		4
.L_4:
        /*001c*/ 	.word	index@(shellcode)
        /*0020*/ 	.word	0x00000000
.L_5:


//--------------------- .nv.info.shellcode        --------------------------
	.section	.nv.info.shellcode,"",@"SHT_CUDA_INFO"
	.sectionflags	@""
	.align	4


	//----- nvinfo : EIATTR_CUDA_API_VERSION
	.align		4
        /*0000*/ 	.byte	0x04, 0x37
        /*0002*/ 	.short	(.L_7 - .L_6)
.L_6:
        /*0004*/ 	.word	0x0000007e


	//----- nvinfo : EIATTR_SW2861232_WAR
	.align		4
.L_7:
        /*0008*/ 	.byte	0x01, 0x35
	.zero		2


	//----- nvinfo : EIATTR_MAXREG_COUNT
	.align		4
        /*000c*/ 	.byte	0x03, 0x1b
        /*000e*/ 	.short	0x00ff


	//----- nvinfo : EIATTR_EXIT_INSTR_OFFSETS
	.align		4
        /*0010*/ 	.byte	0x04, 0x1c
        /*0012*/ 	.short	(.L_9 - .L_8)


	//   ....[0]....
.L_8:
        /*0014*/ 	.word	0x00000010
.L_9:


//--------------------- .nv.callgraph             --------------------------
	.section	.nv.callgraph,"",@"SHT_CUDA_CALLGRAPH"
	.align	4
	.sectionentsize	8
	.align		4
        /*0000*/ 	.word	0x00000000
	.align		4
        /*0004*/ 	.word	0xffffffff
	.align		4
        /*0008*/ 	.word	0x00000000
	.align		4
        /*000c*/ 	.word	0xfffffffe
	.align		4
        /*0010*/ 	.word	0x00000000
	.align		4
        /*0014*/ 	.word	0xfffffffd
	.align		4
        /*0018*/ 	.word	0x00000000
	.align		4
        /*001c*/ 	.word	0xfffffffc


//--------------------- .nv.rel.action            --------------------------
	.section	.nv.rel.action,"",@"SHT_CUDA_RELOCINFO"
	.align	8
	.sectionentsize	8
        /*0000*/ 	.byte	0x73, 0x00, 0x00, 0x00, 0x00, 0x00, 0x00, 0x00, 0x00, 0x00, 0x00, 0x11, 0x25, 0x00, 0x05, 0x36


//--------------------- .nv.constant0.shellcode   --------------------------
	.section	.nv.constant0.shellcode,"a",@progbits
	.sectionflags	@""
	.align	4
.nv.constant0.shellcode:
	.zero		352


//--------------------- .text.shellcode           --------------------------
	.section	.text.shellcode,"ax",@progbits
	.sectioninfo	@"SHI_REGISTERS=4"
	.align	128
        .global         shellcode
        .type           shellcode,@function
        .size           shellcode,(.L_x_1 - shellcode)
        .other          shellcode,@"STO_CUDA_ENTRY STV_DEFAULT"
shellcode:
.text.shellcode:
[----:B------:R-:W-:Y:S02]  /*0000*/  MOV R1, c[0x0][0x28] ;  /* 0x00000a0000017a02 */ /* 0x000fe40000000f00 */
[----:B------:R-:W-:Y:S05]  /*0010*/  EXIT ;  /* 0x000000000000794d */ /* 0x000fea0003800000 */
.L_x_0:
[----:B------:R-:W-:-:S00]  /*0020*/  BRA `(.L_x_0) ;  /* 0xfffffff000007947 */ /* 0x000fc0000383ffff */
[----:B------:R-:W-:-:S00]  /*0030*/  NOP ;  /* 0x0000000000007918 */ /* 0x000fc00000000000 */
        /* <DEDUP_REMOVED lines=12> */
.L_x_1:
